//
// Generated by NVIDIA NVVM Compiler
//
// Compiler Build ID: CL-36424714
// Cuda compilation tools, release 13.0, V13.0.88
// Based on NVVM 20.0.0
//

.version 9.0
.target sm_100
.address_size 64

	// .globl	_Z23matrixMulSharedMemBasicILi2EEvPfS0_S0_i
// _ZZ23matrixMulSharedMemBasicILi2EEvPfS0_S0_iE8A_shared has been demoted
// _ZZ23matrixMulSharedMemBasicILi2EEvPfS0_S0_iE8B_shared has been demoted

.visible .entry _Z23matrixMulSharedMemBasicILi2EEvPfS0_S0_i(
	.param .u64 .ptr .align 1 _Z23matrixMulSharedMemBasicILi2EEvPfS0_S0_i_param_0,
	.param .u64 .ptr .align 1 _Z23matrixMulSharedMemBasicILi2EEvPfS0_S0_i_param_1,
	.param .u64 .ptr .align 1 _Z23matrixMulSharedMemBasicILi2EEvPfS0_S0_i_param_2,
	.param .u32 _Z23matrixMulSharedMemBasicILi2EEvPfS0_S0_i_param_3
)
{
	.reg .pred 	%p<6>;
	.reg .b32 	%r<94>;
	.reg .b32 	%f<55>;
	.reg .b64 	%rd<29>;
	// demoted variable
	.shared .align 4 .b8 _ZZ23matrixMulSharedMemBasicILi2EEvPfS0_S0_iE8A_shared[16];
	// demoted variable
	.shared .align 4 .b8 _ZZ23matrixMulSharedMemBasicILi2EEvPfS0_S0_iE8B_shared[16];
	ld.param.u64 	%rd3, [_Z23matrixMulSharedMemBasicILi2EEvPfS0_S0_i_param_0];
	ld.param.u64 	%rd4, [_Z23matrixMulSharedMemBasicILi2EEvPfS0_S0_i_param_1];
	ld.param.u64 	%rd5, [_Z23matrixMulSharedMemBasicILi2EEvPfS0_S0_i_param_2];
	ld.param.u32 	%r48, [_Z23matrixMulSharedMemBasicILi2EEvPfS0_S0_i_param_3];
	cvta.to.global.u64 	%rd1, %rd5;
	cvta.to.global.u64 	%rd2, %rd4;
	shl.b32 	%r1, %r48, 1;
	mov.u32 	%r2, %ctaid.y;
	mul.lo.s32 	%r3, %r1, %r2;
	mov.u32 	%r49, %ctaid.x;
	shl.b32 	%r4, %r49, 1;
	add.s32 	%r5, %r3, %r48;
	setp.lt.s32 	%p1, %r48, 1;
	mov.f32 	%f54, 0f00000000;
	@%p1 bra 	$L__BB0_7;
	mov.u32 	%r6, %tid.y;
	mul.lo.s32 	%r7, %r48, %r6;
	mov.u32 	%r8, %tid.x;
	mov.u32 	%r50, %ntid.x;
	mad.lo.s32 	%r51, %r6, %r50, %r8;
	shl.b32 	%r52, %r51, 2;
	mov.u32 	%r53, _ZZ23matrixMulSharedMemBasicILi2EEvPfS0_S0_iE8A_shared;
	add.s32 	%r9, %r53, %r52;
	mov.u32 	%r54, _ZZ23matrixMulSharedMemBasicILi2EEvPfS0_S0_iE8B_shared;
	add.s32 	%r10, %r54, %r52;
	shl.b32 	%r55, %r6, 3;
	add.s32 	%r11, %r53, %r55;
	add.s32 	%r56, %r3, 2;
	max.s32 	%r57, %r5, %r56;
	not.b32 	%r58, %r3;
	add.s32 	%r12, %r57, %r58;
	and.b32  	%r59, %r12, 6;
	setp.eq.s32 	%p2, %r59, 6;
	shl.b32 	%r60, %r8, 2;
	add.s32 	%r13, %r54, %r60;
	mov.f32 	%f54, 0f00000000;
	mov.u32 	%r86, %r3;
	mov.u32 	%r87, %r4;
	@%p2 bra 	$L__BB0_4;
	shl.b32 	%r61, %r2, 1;
	add.s32 	%r62, %r6, %r61;
	mad.lo.s32 	%r83, %r48, %r62, %r8;
	add.s32 	%r63, %r8, %r7;
	add.s32 	%r82, %r63, %r4;
	shr.u32 	%r64, %r12, 1;
	add.s32 	%r65, %r64, 1;
	and.b32  	%r66, %r65, 3;
	neg.s32 	%r81, %r66;
	mov.f32 	%f54, 0f00000000;
	mov.u32 	%r86, %r3;
	mov.u32 	%r87, %r4;
$L__BB0_3:
	.pragma "nounroll";
	mul.wide.u32 	%rd6, %r83, 4;
	add.s64 	%rd7, %rd2, %rd6;
	ld.global.f32 	%f12, [%rd7];
	st.shared.f32 	[%r9], %f12;
	mul.wide.u32 	%rd8, %r82, 4;
	add.s64 	%rd9, %rd1, %rd8;
	ld.global.f32 	%f13, [%rd9];
	st.shared.f32 	[%r10], %f13;
	bar.sync 	0;
	ld.shared.f32 	%f14, [%r11];
	ld.shared.f32 	%f15, [%r13];
	fma.rn.f32 	%f16, %f14, %f15, %f54;
	ld.shared.f32 	%f17, [%r11+4];
	ld.shared.f32 	%f18, [%r13+8];
	fma.rn.f32 	%f54, %f17, %f18, %f16;
	bar.sync 	0;
	add.s32 	%r87, %r87, %r1;
	add.s32 	%r86, %r86, 2;
	add.s32 	%r83, %r83, 2;
	add.s32 	%r82, %r82, %r1;
	add.s32 	%r81, %r81, 1;
	setp.ne.s32 	%p3, %r81, 0;
	@%p3 bra 	$L__BB0_3;
$L__BB0_4:
	setp.lt.u32 	%p4, %r12, 6;
	@%p4 bra 	$L__BB0_7;
	add.s32 	%r93, %r86, 4;
	add.s32 	%r67, %r8, %r86;
	add.s32 	%r92, %r67, %r7;
	add.s32 	%r68, %r8, %r87;
	add.s32 	%r69, %r6, 2;
	mad.lo.s32 	%r91, %r48, %r69, %r68;
	shl.b32 	%r32, %r48, 3;
	add.s32 	%r70, %r6, 4;
	mad.lo.s32 	%r90, %r48, %r70, %r68;
	add.s32 	%r71, %r6, 6;
	mad.lo.s32 	%r89, %r48, %r71, %r68;
	add.s32 	%r88, %r68, %r7;
$L__BB0_6:
	mul.wide.u32 	%rd10, %r92, 4;
	add.s64 	%rd11, %rd2, %rd10;
	ld.global.f32 	%f19, [%rd11];
	st.shared.f32 	[%r9], %f19;
	mul.wide.u32 	%rd12, %r88, 4;
	add.s64 	%rd13, %rd1, %rd12;
	ld.global.f32 	%f20, [%rd13];
	st.shared.f32 	[%r10], %f20;
	bar.sync 	0;
	ld.shared.f32 	%f21, [%r11];
	ld.shared.f32 	%f22, [%r13];
	fma.rn.f32 	%f23, %f21, %f22, %f54;
	ld.shared.f32 	%f24, [%r11+4];
	ld.shared.f32 	%f25, [%r13+8];
	fma.rn.f32 	%f26, %f24, %f25, %f23;
	bar.sync 	0;
	add.s32 	%r72, %r92, 2;
	mul.wide.u32 	%rd14, %r72, 4;
	add.s64 	%rd15, %rd2, %rd14;
	ld.global.f32 	%f27, [%rd15];
	st.shared.f32 	[%r9], %f27;
	mul.wide.u32 	%rd16, %r91, 4;
	add.s64 	%rd17, %rd1, %rd16;
	ld.global.f32 	%f28, [%rd17];
	st.shared.f32 	[%r10], %f28;
	bar.sync 	0;
	ld.shared.f32 	%f29, [%r11];
	ld.shared.f32 	%f30, [%r13];
	fma.rn.f32 	%f31, %f29, %f30, %f26;
	ld.shared.f32 	%f32, [%r11+4];
	ld.shared.f32 	%f33, [%r13+8];
	fma.rn.f32 	%f34, %f32, %f33, %f31;
	bar.sync 	0;
	add.s32 	%r73, %r92, 4;
	mul.wide.u32 	%rd18, %r73, 4;
	add.s64 	%rd19, %rd2, %rd18;
	ld.global.f32 	%f35, [%rd19];
	st.shared.f32 	[%r9], %f35;
	mul.wide.u32 	%rd20, %r90, 4;
	add.s64 	%rd21, %rd1, %rd20;
	ld.global.f32 	%f36, [%rd21];
	st.shared.f32 	[%r10], %f36;
	bar.sync 	0;
	ld.shared.f32 	%f37, [%r11];
	ld.shared.f32 	%f38, [%r13];
	fma.rn.f32 	%f39, %f37, %f38, %f34;
	ld.shared.f32 	%f40, [%r11+4];
	ld.shared.f32 	%f41, [%r13+8];
	fma.rn.f32 	%f42, %f40, %f41, %f39;
	bar.sync 	0;
	add.s32 	%r74, %r92, 6;
	mul.wide.u32 	%rd22, %r74, 4;
	add.s64 	%rd23, %rd2, %rd22;
	ld.global.f32 	%f43, [%rd23];
	st.shared.f32 	[%r9], %f43;
	mul.wide.u32 	%rd24, %r89, 4;
	add.s64 	%rd25, %rd1, %rd24;
	ld.global.f32 	%f44, [%rd25];
	st.shared.f32 	[%r10], %f44;
	bar.sync 	0;
	ld.shared.f32 	%f45, [%r11];
	ld.shared.f32 	%f46, [%r13];
	fma.rn.f32 	%f47, %f45, %f46, %f42;
	ld.shared.f32 	%f48, [%r11+4];
	ld.shared.f32 	%f49, [%r13+8];
	fma.rn.f32 	%f54, %f48, %f49, %f47;
	bar.sync 	0;
	add.s32 	%r42, %r93, 8;
	add.s32 	%r75, %r93, 4;
	add.s32 	%r92, %r92, 8;
	add.s32 	%r91, %r91, %r32;
	add.s32 	%r90, %r90, %r32;
	add.s32 	%r89, %r89, %r32;
	add.s32 	%r88, %r88, %r32;
	setp.lt.s32 	%p5, %r75, %r5;
	mov.u32 	%r93, %r42;
	@%p5 bra 	$L__BB0_6;
$L__BB0_7:
	cvta.to.global.u64 	%rd26, %rd3;
	mov.u32 	%r76, %tid.y;
	mov.u32 	%r77, %tid.x;
	add.s32 	%r78, %r4, %r77;
	mad.lo.s32 	%r79, %r48, %r76, %r78;
	add.s32 	%r80, %r79, %r3;
	mul.wide.u32 	%rd27, %r80, 4;
	add.s64 	%rd28, %rd26, %rd27;
	st.global.f32 	[%rd28], %f54;
	ret;

}


// ===== COMPILED SASS (sm_100) =====

	.target	sm_100

	.elftype	@"ET_EXEC"


//--------------------- .note.nv.tkinfo           --------------------------
	.section	.note.nv.tkinfo,"",@"SHT_NOTE"
	.sectionflags	@"SHF_NOTE_NV_TKINFO"
	.tkinfo
        /*0018*/ 	.word	0x00000002
        /*0030*/ 	.string	""
        /*0030*/ 	.string	"ptxas"
        /*0030*/ 	.string	"Cuda compilation tools, release 13.0, V13.0.88"
        /*0030*/ 	.string	"Build cuda_13.0.r13.0/compiler.36424714_0"
        /*0030*/ 	.string	"-arch sm_100 -m 64 "



//--------------------- .note.nv.cuinfo           --------------------------
	.section	.note.nv.cuinfo,"",@"SHT_NOTE"
	.sectionflags	@"SHF_NOTE_NV_CUINFO"
        /*0018*/ 	.short	0x0002
        /*001a*/ 	.short	0x0064
        /*001c*/ 	.short	0x0082
	.zero		2


//--------------------- .nv.info                  --------------------------
	.section	.nv.info,"",@"SHT_CUDA_INFO"
	.align	4


	//----- nvinfo : EIATTR_REGCOUNT
	.align		4
        /*0000*/ 	.byte	0x04, 0x2f
        /*0002*/ 	.short	(.L_1 - .L_0)
	.align		4
.L_0:
        /*0004*/ 	.word	index@(_Z23matrixMulSharedMemBasicILi2EEvPfS0_S0_i)
        /*0008*/ 	.word	0x00000020


	//----- nvinfo : EIATTR_FRAME_SIZE
	.align		4
.L_1:
        /*000c*/ 	.byte	0x04, 0x11
        /*000e*/ 	.short	(.L_3 - .L_2)
	.align		4
.L_2:
        /*0010*/ 	.word	index@(_Z23matrixMulSharedMemBasicILi2EEvPfS0_S0_i)
        /*0014*/ 	.word	0x00000000


	//----- nvinfo : EIATTR_MIN_STACK_SIZE
	.align		4
.L_3:
        /*0018*/ 	.byte	0x04, 0x12
        /*001a*/ 	.short	(.L_5 - .L_4)
	.align		4
.L_4:
        /*001c*/ 	.word	index@(_Z23matrixMulSharedMemBasicILi2EEvPfS0_S0_i)
        /*0020*/ 	.word	0x00000000
.L_5:


//--------------------- .nv.compat                --------------------------
	.section	.nv.compat,"",@"SHT_CUDA_COMPAT_INFO"
	.align	4
        /*0000*/ 	.byte	0x02, 0x09, 0x00, 0x00, 0x02, 0x02, 0x01, 0x00, 0x02, 0x05, 0x05, 0x00, 0x03, 0x07, 0x01, 0x01
        /*0010*/ 	.byte	0x02, 0x03, 0x00, 0x00, 0x02, 0x06, 0x01, 0x00, 0x04, 0x0b, 0x08, 0x00, 0x09, 0x00, 0x00, 0x00
        /*0020*/ 	.byte	0x00, 0x00, 0x00, 0x00


//--------------------- .nv.info._Z23matrixMulSharedMemBasicILi2EEvPfS0_S0_i --------------------------
	.section	.nv.info._Z23matrixMulSharedMemBasicILi2EEvPfS0_S0_i,"",@"SHT_CUDA_INFO"
	.sectionflags	@""
	.align	4


	//----- nvinfo : EIATTR_CUDA_API_VERSION
	.align		4
        /*0000*/ 	.byte	0x04, 0x37
        /*0002*/ 	.short	(.L_7 - .L_6)
.L_6:
        /*0004*/ 	.word	0x00000082


	//----- nvinfo : EIATTR_KPARAM_INFO
	.align		4
.L_7:
        /*0008*/ 	.byte	0x04, 0x17
        /*000a*/ 	.short	(.L_9 - .L_8)
.L_8:
        /*000c*/ 	.word	0x00000000
        /*0010*/ 	.short	0x0003
        /*0012*/ 	.short	0x0018
        /*0014*/ 	.byte	0x00, 0xf0, 0x11, 0x00


	//----- nvinfo : EIATTR_KPARAM_INFO
	.align		4
.L_9:
        /*0018*/ 	.byte	0x04, 0x17
        /*001a*/ 	.short	(.L_11 - .L_10)
.L_10:
        /*001c*/ 	.word	0x00000000
        /*0020*/ 	.short	0x0002
        /*0022*/ 	.short	0x0010
        /*0024*/ 	.byte	0x00, 0xf5, 0x21, 0x00


	//----- nvinfo : EIATTR_KPARAM_INFO
	.align		4
.L_11:
        /*0028*/ 	.byte	0x04, 0x17
        /*002a*/ 	.short	(.L_13 - .L_12)
.L_12:
        /*002c*/ 	.word	0x00000000
        /*0030*/ 	.short	0x0001
        /*0032*/ 	.short	0x0008
        /*0034*/ 	.byte	0x00, 0xf5, 0x21, 0x00


	//----- nvinfo : EIATTR_KPARAM_INFO
	.align		4
.L_13:
        /*0038*/ 	.byte	0x04, 0x17
        /*003a*/ 	.short	(.L_15 - .L_14)
.L_14:
        /*003c*/ 	.word	0x00000000
        /*0040*/ 	.short	0x0000
        /*0042*/ 	.short	0x0000
        /*0044*/ 	.byte	0x00, 0xf5, 0x21, 0x00


	//----- nvinfo : EIATTR_SPARSE_MMA_MASK
	.align		4
.L_15:
        /*0048*/ 	.byte	0x03, 0x50
        /*004a*/ 	.short	0x0000


	//----- nvinfo : EIATTR_MAXREG_COUNT
	.align		4
        /*004c*/ 	.byte	0x03, 0x1b
        /*004e*/ 	.short	0x00ff


	//----- nvinfo : EIATTR_NUM_BARRIERS
	.align		4
        /*0050*/ 	.byte	0x02, 0x4c
        /*0052*/ 	.byte	0x01
	.zero		1


	//----- nvinfo : EIATTR_MERCURY_ISA_VERSION
	.align		4
        /*0054*/ 	.byte	0x03, 0x5f
        /*0056*/ 	.short	0x0101


	//----- nvinfo : EIATTR_VRC_CTA_INIT_COUNT
	.align		4
        /*0058*/ 	.byte	0x02, 0x4a
	.zero		1
	.zero		1


	//----- nvinfo : EIATTR_EXIT_INSTR_OFFSETS
	.align		4
        /*005c*/ 	.byte	0x04, 0x1c
        /*005e*/ 	.short	(.L_17 - .L_16)


	//   ....[0]....
.L_16:
        /*0060*/ 	.word	0x00000990


	//----- nvinfo : EIATTR_CBANK_PARAM_SIZE
	.align		4
.L_17:
        /*0064*/ 	.byte	0x03, 0x19
        /*0066*/ 	.short	0x001c


	//----- nvinfo : EIATTR_PARAM_CBANK
	.align		4
        /*0068*/ 	.byte	0x04, 0x0a
        /*006a*/ 	.short	(.L_19 - .L_18)
	.align		4
.L_18:
        /*006c*/ 	.word	index@(.nv.constant0._Z23matrixMulSharedMemBasicILi2EEvPfS0_S0_i)
        /*0070*/ 	.short	0x0380
        /*0072*/ 	.short	0x001c


	//----- nvinfo : EIATTR_SW_WAR
	.align		4
.L_19:
        /*0074*/ 	.byte	0x04, 0x36
        /*0076*/ 	.short	(.L_21 - .L_20)
.L_20:
        /*0078*/ 	.word	0x00000008
.L_21:


//--------------------- .nv.callgraph             --------------------------
	.section	.nv.callgraph,"",@"SHT_CUDA_CALLGRAPH"
	.align	4
	.sectionentsize	8
	.align		4
        /*0000*/ 	.word	0x00000000
	.align		4
        /*0004*/ 	.word	0xffffffff
	.align		4
        /*0008*/ 	.word	0x00000000
	.align		4
        /*000c*/ 	.word	0xfffffffe
	.align		4
        /*0010*/ 	.word	0x00000000
	.align		4
        /*0014*/ 	.word	0xfffffffd
	.align		4
        /*0018*/ 	.word	0x00000000
	.align		4
        /*001c*/ 	.word	0xfffffffc


//--------------------- .text._Z23matrixMulSharedMemBasicILi2EEvPfS0_S0_i --------------------------
	.section	.text._Z23matrixMulSharedMemBasicILi2EEvPfS0_S0_i,"ax",@progbits
	.align	128
        .global         _Z23matrixMulSharedMemBasicILi2EEvPfS0_S0_i
        .type           _Z23matrixMulSharedMemBasicILi2EEvPfS0_S0_i,@function
        .size           _Z23matrixMulSharedMemBasicILi2EEvPfS0_S0_i,(.L_x_5 - _Z23matrixMulSharedMemBasicILi2EEvPfS0_S0_i)
        .other          _Z23matrixMulSharedMemBasicILi2EEvPfS0_S0_i,@"STO_CUDA_ENTRY STV_DEFAULT"
_Z23matrixMulSharedMemBasicILi2EEvPfS0_S0_i:
.text._Z23matrixMulSharedMemBasicILi2EEvPfS0_S0_i:
[----:B------:R-:W-:Y:S08]  /*0000*/  LDC R1, c[0x0][0x37c] ;  /* 0x0000df00ff017b82 */ /* 0x000ff00000000800 */
[----:B------:R-:W0:Y:S01]  /*0010*/  LDC R0, c[0x0][0x398] ;  /* 0x0000e600ff007b82 */ /* 0x000e220000000800 */
[----:B------:R-:W1:Y:S01]  /*0020*/  S2R R23, SR_CTAID.Y ;  /* 0x0000000000177919 */ /* 0x000e620000002600 */
[----:B------:R-:W2:Y:S01]  /*0030*/  LDCU.64 UR8, c[0x0][0x358] ;  /* 0x00006b00ff0877ac */ /* 0x000ea20008000a00 */
[----:B------:R-:W-:-:S05]  /*0040*/  HFMA2 R20, -RZ, RZ, 0, 0 ;  /* 0x00000000ff147431 */ /* 0x000fca00000001ff */
[----:B------:R-:W3:Y:S01]  /*0050*/  S2UR UR4, SR_CTAID.X ;  /* 0x00000000000479c3 */ /* 0x000ee20000002500 */
[C---:B0-----:R-:W-:Y:S02]  /*0060*/  ISETP.GE.AND P0, PT, R0.reuse, 0x1, PT ;  /* 0x000000010000780c */ /* 0x041fe40003f06270 */
[----:B------:R-:W-:Y:S01]  /*0070*/  SHF.L.U32 R22, R0, 0x1, RZ ;  /* 0x0000000100167819 */ /* 0x000fe200000006ff */
[----:B---3--:R-:W-:-:S04]  /*0080*/  USHF.L.U32 UR4, UR4, 0x1, URZ ;  /* 0x0000000104047899 */ /* 0x008fc800080006ff */
[----:B-1----:R-:W-:-:S06]  /*0090*/  IMAD R3, R22, R23, RZ ;  /* 0x0000001716037224 */ /* 0x002fcc00078e02ff */
[----:B--2---:R-:W-:Y:S05]  /*00a0*/  @!P0 BRA `(.L_x_0) ;  /* 0x0000000800188947 */ /* 0x004fea0003800000 */
[----:B------:R-:W0:Y:S01]  /*00b0*/  S2R R27, SR_TID.Y ;  /* 0x00000000001b7919 */ /* 0x000e220000002200 */
[----:B------:R-:W1:Y:S01]  /*00c0*/  S2UR UR7, SR_CgaCtaId ;  /* 0x00000000000779c3 */ /* 0x000e620000008800 */
[C---:B------:R-:W-:Y:S01]  /*00d0*/  IADD3 R4, PT, PT, R3.reuse, R0, RZ ;  /* 0x0000000003047210 */ /* 0x040fe20007ffe0ff */
[----:B------:R-:W2:Y:S01]  /*00e0*/  LDCU UR10, c[0x0][0x360] ;  /* 0x00006c00ff0a77ac */ /* 0x000ea20008000800 */
[----:B------:R-:W2:Y:S01]  /*00f0*/  S2R R21, SR_TID.X ;  /* 0x0000000000157919 */ /* 0x000ea20000002100 */
[----:B------:R-:W-:Y:S01]  /*0100*/  LOP3.LUT R5, RZ, R3, RZ, 0x33, !PT ;  /* 0x00000003ff057212 */ /* 0x000fe200078e33ff */
[----:B------:R-:W-:Y:S01]  /*0110*/  IMAD.U32 R9, RZ, RZ, UR4 ;  /* 0x00000004ff097e24 */ /* 0x000fe2000f8e00ff */
[----:B------:R-:W-:Y:S01]  /*0120*/  VIADDMNMX R2, R3, 0x2, R4, !PT ;  /* 0x0000000203027846 */ /* 0x000fe20007800104 */
[----:B------:R-:W-:Y:S01]  /*0130*/  UMOV UR5, 0x400 ;  /* 0x0000040000057882 */ /* 0x000fe20000000000 */
[----:B------:R-:W-:Y:S01]  /*0140*/  MOV R20, RZ ;  /* 0x000000ff00147202 */ /* 0x000fe20000000f00 */
[----:B------:R-:W-:-:S02]  /*0150*/  UIADD3 UR6, UPT, UPT, UR5, 0x10, URZ ;  /* 0x0000001005067890 */ /* 0x000fc4000fffe0ff */
[----:B------:R-:W-:-:S05]  /*0160*/  IMAD.IADD R14, R2, 0x1, R5 ;  /* 0x00000001020e7824 */ /* 0x000fca00078e0205 */
[C---:B------:R-:W-:Y:S02]  /*0170*/  LOP3.LUT R2, R14.reuse, 0x6, RZ, 0xc0, !PT ;  /* 0x000000060e027812 */ /* 0x040fe400078ec0ff */
[----:B------:R-:W-:Y:S02]  /*0180*/  ISETP.GE.U32.AND P0, PT, R14, 0x6, PT ;  /* 0x000000060e00780c */ /* 0x000fe40003f06070 */
[----:B------:R-:W-:Y:S02]  /*0190*/  ISETP.NE.AND P1, PT, R2, 0x6, PT ;  /* 0x000000060200780c */ /* 0x000fe40003f25270 */
[----:B------:R-:W-:Y:S01]  /*01a0*/  MOV R2, R3 ;  /* 0x0000000300027202 */ /* 0x000fe20000000f00 */
[----:B-1----:R-:W-:Y:S02]  /*01b0*/  ULEA UR5, UR7, UR5, 0x18 ;  /* 0x0000000507057291 */ /* 0x002fe4000f8ec0ff */
[----:B------:R-:W-:-:S04]  /*01c0*/  ULEA UR6, UR7, UR6, 0x18 ;  /* 0x0000000607067291 */ /* 0x000fc8000f8ec0ff */
[C---:B0-----:R-:W-:Y:S01]  /*01d0*/  LEA R6, R27.reuse, UR5, 0x3 ;  /* 0x000000051b067c11 */ /* 0x041fe2000f8e18ff */
[----:B--2---:R-:W-:Y:S01]  /*01e0*/  IMAD R7, R27, UR10, R21 ;  /* 0x0000000a1b077c24 */ /* 0x004fe2000f8e0215 */
[----:B------:R-:W-:-:S04]  /*01f0*/  LEA R8, R21, UR6, 0x2 ;  /* 0x0000000615087c11 */ /* 0x000fc8000f8e10ff */
[C---:B------:R-:W-:Y:S02]  /*0200*/  LEA R5, R7.reuse, UR5, 0x2 ;  /* 0x0000000507057c11 */ /* 0x040fe4000f8e10ff */
[----:B------:R-:W-:Y:S01]  /*0210*/  LEA R7, R7, UR6, 0x2 ;  /* 0x0000000607077c11 */ /* 0x000fe2000f8e10ff */
[----:B------:R-:W-:Y:S06]  /*0220*/  @!P1 BRA `(.L_x_1) ;  /* 0x0000000000809947 */ /* 0x000fec0003800000 */
[----:B------:R-:W0:Y:S01]  /*0230*/  LDC.64 R10, c[0x0][0x388] ;  /* 0x0000e200ff0a7b82 */ /* 0x000e220000000a00 */
[----:B------:R-:W-:Y:S01]  /*0240*/  LEA.HI R14, R14, 0x1, RZ, 0x1f ;  /* 0x000000010e0e7811 */ /* 0x000fe200078ff8ff */
[-C--:B------:R-:W-:Y:S01]  /*0250*/  IMAD R25, R27, R0.reuse, R21 ;  /* 0x000000001b197224 */ /* 0x080fe200078e0215 */
[----:B------:R-:W-:Y:S01]  /*0260*/  LEA R23, R23, R27, 0x1 ;  /* 0x0000001b17177211 */ /* 0x000fe200078e08ff */
[----:B------:R-:W-:Y:S01]  /*0270*/  IMAD.MOV.U32 R2, RZ, RZ, R3 ;  /* 0x000000ffff027224 */ /* 0x000fe200078e0003 */
[----:B------:R-:W-:Y:S02]  /*0280*/  LOP3.LUT R14, R14, 0x3, RZ, 0xc0, !PT ;  /* 0x000000030e0e7812 */ /* 0x000fe400078ec0ff */
[----:B------:R-:W-:Y:S01]  /*0290*/  MOV R20, RZ ;  /* 0x000000ff00147202 */ /* 0x000fe20000000f00 */
[----:B------:R-:W1:Y:S01]  /*02a0*/  LDC.64 R12, c[0x0][0x390] ;  /* 0x0000e400ff0c7b82 */ /* 0x000e620000000a00 */
[----:B------:R-:W-:Y:S01]  /*02b0*/  MOV R9, UR4 ;  /* 0x0000000400097c02 */ /* 0x000fe20008000f00 */
[----:B------:R-:W-:Y:S01]  /*02c0*/  IMAD R23, R23, R0, R21 ;  /* 0x0000000017177224 */ /* 0x000fe200078e0215 */
[----:B------:R-:W-:Y:S01]  /*02d0*/  IADD3 R25, PT, PT, R25, UR4, RZ ;  /* 0x0000000419197c10 */ /* 0x000fe2000fffe0ff */
[----:B------:R-:W-:-:S07]  /*02e0*/  IMAD.MOV R24, RZ, RZ, -R14 ;  /* 0x000000ffff187224 */ /* 0x000fce00078e0a0e */
.L_x_2:
[----:B0-----:R-:W-:-:S04]  /*02f0*/  IMAD.WIDE.U32 R14, R23, 0x4, R10 ;  /* 0x00000004170e7825 */ /* 0x001fc800078e000a */
[----:B-1----:R-:W-:Y:S02]  /*0300*/  IMAD.WIDE.U32 R16, R25, 0x4, R12 ;  /* 0x0000000419107825 */ /* 0x002fe400078e000c */
[----:B------:R-:W2:Y:S04]  /*0310*/  LDG.E R14, desc[UR8][R14.64] ;  /* 0x000000080e0e7981 */ /* 0x000ea8000c1e1900 */
[----:B------:R-:W3:Y:S01]  /*0320*/  LDG.E R16, desc[UR8][R16.64] ;  /* 0x0000000810107981 */ /* 0x000ee2000c1e1900 */
[----:B------:R-:W-:Y:S01]  /*0330*/  IADD3 R24, PT, PT, R24, 0x1, RZ ;  /* 0x0000000118187810 */ /* 0x000fe20007ffe0ff */
[----:B------:R-:W-:Y:S01]  /*0340*/  VIADD R23, R23, 0x2 ;  /* 0x0000000217177836 */ /* 0x000fe20000000000 */
[----:B------:R-:W-:Y:S02]  /*0350*/  IADD3 R9, PT, PT, R22, R9, RZ ;  /* 0x0000000916097210 */ /* 0x000fe40007ffe0ff */
[----:B------:R-:W-:-:S02]  /*0360*/  ISETP.NE.AND P1, PT, R24, RZ, PT ;  /* 0x000000ff1800720c */ /* 0x000fc40003f25270 */
[----:B------:R-:W-:Y:S02]  /*0370*/  IADD3 R2, PT, PT, R2, 0x2, RZ ;  /* 0x0000000202027810 */ /* 0x000fe40007ffe0ff */
[----:B------:R-:W-:Y:S01]  /*0380*/  IADD3 R25, PT, PT, R22, R25, RZ ;  /* 0x0000001916197210 */ /* 0x000fe20007ffe0ff */
[----:B--2---:R-:W-:Y:S04]  /*0390*/  STS [R5], R14 ;  /* 0x0000000e05007388 */ /* 0x004fe80000000800 */
[----:B---3--:R-:W-:Y:S01]  /*03a0*/  STS [R7], R16 ;  /* 0x0000001007007388 */ /* 0x008fe20000000800 */
[----:B------:R-:W-:Y:S06]  /*03b0*/  BAR.SYNC.DEFER_BLOCKING 0x0 ;  /* 0x0000000000007b1d */ /* 0x000fec0000010000 */
[----:B------:R-:W-:Y:S04]  /*03c0*/  LDS R29, [R8] ;  /* 0x00000000081d7984 */ /* 0x000fe80000000800 */
[----:B------:R-:W0:Y:S04]  /*03d0*/  LDS.64 R18, [R6] ;  /* 0x0000000006127984 */ /* 0x000e280000000a00 */
[----:B------:R-:W1:Y:S01]  /*03e0*/  LDS R26, [R8+0x8] ;  /* 0x00000800081a7984 */ /* 0x000e620000000800 */
[----:B0-----:R-:W-:-:S04]  /*03f0*/  FFMA R18, R18, R29, R20 ;  /* 0x0000001d12127223 */ /* 0x001fc80000000014 */
[----:B-1----:R-:W-:Y:S01]  /*0400*/  FFMA R20, R26, R19, R18 ;  /* 0x000000131a147223 */ /* 0x002fe20000000012 */
[----:B------:R-:W-:Y:S06]  /*0410*/  BAR.SYNC.DEFER_BLOCKING 0x0 ;  /* 0x0000000000007b1d */ /* 0x000fec0000010000 */
[----:B------:R-:W-:Y:S05]  /*0420*/  @P1 BRA `(.L_x_2) ;  /* 0xfffffffc00b01947 */ /* 0x000fea000383ffff */
.L_x_1:
[----:B------:R-:W-:Y:S05]  /*0430*/  @!P0 BRA `(.L_x_0) ;  /* 0x0000000400348947 */ /* 0x000fea0003800000 */
[----:B------:R-:W0:Y:S01]  /*0440*/  LDC.64 R12, c[0x0][0x388] ;  /* 0x0000e200ff0c7b82 */ /* 0x000e220000000a00 */
[----:B------:R-:W-:Y:S01]  /*0450*/  IADD3 R15, PT, PT, R21, R9, RZ ;  /* 0x00000009150f7210 */ /* 0x000fe20007ffe0ff */
[----:B------:R-:W-:Y:S01]  /*0460*/  VIADD R29, R27, 0x2 ;  /* 0x000000021b1d7836 */ /* 0x000fe20000000000 */
[----:B------:R-:W-:Y:S02]  /*0470*/  IADD3 R21, PT, PT, R21, R2, RZ ;  /* 0x0000000215157210 */ /* 0x000fe40007ffe0ff */
[----:B------:R-:W-:Y:S01]  /*0480*/  IADD3 R9, PT, PT, R27, 0x4, RZ ;  /* 0x000000041b097810 */ /* 0x000fe20007ffe0ff */
[-C--:B------:R-:W-:Y:S01]  /*0490*/  IMAD R29, R29, R0.reuse, R15 ;  /* 0x000000001d1d7224 */ /* 0x080fe200078e020f */
[C---:B------:R-:W-:Y:S01]  /*04a0*/  IADD3 R14, PT, PT, R27.reuse, 0x6, RZ ;  /* 0x000000061b0e7810 */ /* 0x040fe20007ffe0ff */
[----:B------:R-:W1:Y:S01]  /*04b0*/  LDC.64 R10, c[0x0][0x390] ;  /* 0x0000e400ff0a7b82 */ /* 0x000e620000000a00 */
[-C--:B------:R-:W-:Y:S01]  /*04c0*/  IMAD R25, R27, R0.reuse, R21 ;  /* 0x000000001b197224 */ /* 0x080fe200078e0215 */
[----:B------:R-:W-:Y:S01]  /*04d0*/  IADD3 R2, PT, PT, R2, 0x4, RZ ;  /* 0x0000000402027810 */ /* 0x000fe20007ffe0ff */
[----:B------:R-:W-:-:S02]  /*04e0*/  IMAD R21, R9, R0, R15 ;  /* 0x0000000009157224 */ /* 0x000fc400078e020f */
[-CC-:B------:R-:W-:Y:S02]  /*04f0*/  IMAD R9, R14, R0.reuse, R15.reuse ;  /* 0x000000000e097224 */ /* 0x180fe400078e020f */
[----:B------:R-:W-:-:S07]  /*0500*/  IMAD R27, R27, R0, R15 ;  /* 0x000000001b1b7224 */ /* 0x000fce00078e020f */
.L_x_3:
[----:B0-----:R-:W-:-:S04]  /*0510*/  IMAD.WIDE.U32 R16, R25, 0x4, R12 ;  /* 0x0000000419107825 */ /* 0x001fc800078e000c */
[----:B-1----:R-:W-:Y:S01]  /*0520*/  IMAD.WIDE.U32 R22, R27, 0x4, R10 ;  /* 0x000000041b167825 */ /* 0x002fe200078e000a */
[----:B------:R0:W2:Y:S05]  /*0530*/  LDG.E R26, desc[UR8][R16.64] ;  /* 0x00000008101a7981 */ /* 0x0000aa000c1e1900 */
[----:B------:R-:W3:Y:S01]  /*0540*/  LDG.E R22, desc[UR8][R22.64] ;  /* 0x0000000816167981 */ /* 0x000ee2000c1e1900 */
[----:B------:R-:W-:-:S04]  /*0550*/  VIADD R19, R25, 0x2 ;  /* 0x0000000219137836 */ /* 0x000fc80000000000 */
[----:B------:R-:W-:-:S04]  /*0560*/  IMAD.WIDE.U32 R18, R19, 0x4, R12 ;  /* 0x0000000413127825 */ /* 0x000fc800078e000c */
[----:B0-----:R-:W-:Y:S01]  /*0570*/  IMAD.WIDE.U32 R16, R29, 0x4, R10 ;  /* 0x000000041d107825 */ /* 0x001fe200078e000a */
[----:B--2---:R-:W-:Y:S04]  /*0580*/  STS [R5], R26 ;  /* 0x0000001a05007388 */ /* 0x004fe80000000800 */
[----:B---3--:R-:W-:Y:S01]  /*0590*/  STS [R7], R22 ;  /* 0x0000001607007388 */ /* 0x008fe20000000800 */
[----:B------:R-:W-:Y:S06]  /*05a0*/  BAR.SYNC.DEFER_BLOCKING 0x0 ;  /* 0x0000000000007b1d */ /* 0x000fec0000010000 */
[----:B------:R-:W-:Y:S04]  /*05b0*/  LDS R28, [R8] ;  /* 0x00000000081c7984 */ /* 0x000fe80000000800 */
[----:B------:R-:W-:Y:S04]  /*05c0*/  LDS R24, [R8+0x8] ;  /* 0x0000080008187984 */ /* 0x000fe80000000800 */
[----:B------:R-:W0:Y:S01]  /*05d0*/  LDS.64 R14, [R6] ;  /* 0x00000000060e7984 */ /* 0x000e220000000a00 */
[----:B------:R-:W-:Y:S06]  /*05e0*/  BAR.SYNC.DEFER_BLOCKING 0x0 ;  /* 0x0000000000007b1d */ /* 0x000fec0000010000 */
[----:B------:R-:W2:Y:S04]  /*05f0*/  LDG.E R18, desc[UR8][R18.64] ;  /* 0x0000000812127981 */ /* 0x000ea8000c1e1900 */
[----:B------:R-:W3:Y:S01]  /*0600*/  LDG.E R16, desc[UR8][R16.64] ;  /* 0x0000000810107981 */ /* 0x000ee2000c1e1900 */
[----:B0-----:R-:W-:Y:S01]  /*0610*/  FFMA R23, R14, R28, R20 ;  /* 0x0000001c0e177223 */ /* 0x001fe20000000014 */
[----:B------:R-:W-:-:S03]  /*0620*/  IADD3 R14, PT, PT, R25, 0x4, RZ ;  /* 0x00000004190e7810 */ /* 0x000fc60007ffe0ff */
[----:B------:R-:W-:Y:S02]  /*0630*/  FFMA R24, R24, R15, R23 ;  /* 0x0000000f18187223 */ /* 0x000fe40000000017 */
[----:B------:R-:W-:Y:S01]  /*0640*/  IMAD.WIDE.U32 R22, R14, 0x4, R12 ;  /* 0x000000040e167825 */ /* 0x000fe200078e000c */
[----:B--2---:R0:W-:Y:S04]  /*0650*/  STS [R5], R18 ;  /* 0x0000001205007388 */ /* 0x0041e80000000800 */
[----:B---3--:R1:W-:Y:S01]  /*0660*/  STS [R7], R16 ;  /* 0x0000001007007388 */ /* 0x0083e20000000800 */
[----:B------:R-:W-:Y:S01]  /*0670*/  BAR.SYNC.DEFER_BLOCKING 0x0 ;  /* 0x0000000000007b1d */ /* 0x000fe20000010000 */
[----:B0-----:R-:W-:-:S05]  /*0680*/  IMAD.WIDE.U32 R18, R21, 0x4, R10 ;  /* 0x0000000415127825 */ /* 0x001fca00078e000a */
[----:B------:R-:W-:Y:S04]  /*0690*/  LDS R26, [R8] ;  /* 0x00000000081a7984 */ /* 0x000fe80000000800 */
[----:B------:R-:W-:Y:S04]  /*06a0*/  LDS R20, [R8+0x8] ;  /* 0x0000080008147984 */ /* 0x000fe80000000800 */
[----:B------:R-:W0:Y:S01]  /*06b0*/  LDS.64 R14, [R6] ;  /* 0x00000000060e7984 */ /* 0x000e220000000a00 */
[----:B------:R-:W-:Y:S06]  /*06c0*/  BAR.SYNC.DEFER_BLOCKING 0x0 ;  /* 0x0000000000007b1d */ /* 0x000fec0000010000 */
[----:B------:R-:W2:Y:S04]  /*06d0*/  LDG.E R22, desc[UR8][R22.64] ;  /* 0x0000000816167981 */ /* 0x000ea8000c1e1900 */
[----:B------:R-:W3:Y:S01]  /*06e0*/  LDG.E R28, desc[UR8][R18.64] ;  /* 0x00000008121c7981 */ /* 0x000ee2000c1e1900 */
[----:B-1----:R-:W-:Y:S01]  /*06f0*/  IADD3 R16, PT, PT, R25, 0x6, RZ ;  /* 0x0000000619107810 */ /* 0x002fe20007ffe0ff */
[----:B0-----:R-:W-:-:S04]  /*0700*/  FFMA R17, R14, R26, R24 ;  /* 0x0000001a0e117223 */ /* 0x001fc80000000018 */
[----:B------:R-:W-:Y:S01]  /*0710*/  FFMA R20, R20, R15, R17 ;  /* 0x0000000f14147223 */ /* 0x000fe20000000011 */
[----:B------:R-:W-:-:S04]  /*0720*/  IMAD.WIDE.U32 R16, R16, 0x4, R12 ;  /* 0x0000000410107825 */ /* 0x000fc800078e000c */
[----:B------:R-:W-:Y:S01]  /*0730*/  IMAD.WIDE.U32 R14, R9, 0x4, R10 ;  /* 0x00000004090e7825 */ /* 0x000fe200078e000a */
[----:B--2---:R-:W-:Y:S04]  /*0740*/  STS [R5], R22 ;  /* 0x0000001605007388 */ /* 0x004fe80000000800 */
[----:B---3--:R-:W-:Y:S01]  /*0750*/  STS [R7], R28 ;  /* 0x0000001c07007388 */ /* 0x008fe20000000800 */
[----:B------:R-:W-:Y:S06]  /*0760*/  BAR.SYNC.DEFER_BLOCKING 0x0 ;  /* 0x0000000000007b1d */ /* 0x000fec0000010000 */
[----:B------:R-:W-:Y:S04]  /*0770*/  LDS R26, [R8] ;  /* 0x00000000081a7984 */ /* 0x000fe80000000800 */
[----:B------:R-:W-:Y:S04]  /*0780*/  LDS R24, [R8+0x8] ;  /* 0x0000080008187984 */ /* 0x000fe80000000800 */
[----:B------:R-:W0:Y:S01]  /*0790*/  LDS.64 R18, [R6] ;  /* 0x0000000006127984 */ /* 0x000e220000000a00 */
[----:B------:R-:W-:Y:S06]  /*07a0*/  BAR.SYNC.DEFER_BLOCKING 0x0 ;  /* 0x0000000000007b1d */ /* 0x000fec0000010000 */
[----:B------:R1:W2:Y:S04]  /*07b0*/  LDG.E R16, desc[UR8][R16.64] ;  /* 0x0000000810107981 */ /* 0x0002a8000c1e1900 */
[----:B------:R-:W3:Y:S01]  /*07c0*/  LDG.E R14, desc[UR8][R14.64] ;  /* 0x000000080e0e7981 */ /* 0x000ee2000c1e1900 */
[C---:B------:R-:W-:Y:S01]  /*07d0*/  LEA R27, R0.reuse, R27, 0x3 ;  /* 0x0000001b001b7211 */ /* 0x040fe200078e18ff */
[----:B------:R-:W-:Y:S01]  /*07e0*/  VIADD R25, R25, 0x8 ;  /* 0x0000000819197836 */ /* 0x000fe20000000000 */
[----:B------:R-:W-:-:S02]  /*07f0*/  LEA R29, R0, R29, 0x3 ;  /* 0x0000001d001d7211 */ /* 0x000fc400078e18ff */
[----:B------:R-:W-:Y:S02]  /*0800*/  LEA R21, R0, R21, 0x3 ;  /* 0x0000001500157211 */ /* 0x000fe400078e18ff */
[----:B-1----:R-:W-:Y:S01]  /*0810*/  IADD3 R17, PT, PT, R2, 0x4, RZ ;  /* 0x0000000402117810 */ /* 0x002fe20007ffe0ff */
[----:B0-----:R-:W-:Y:S01]  /*0820*/  FFMA R18, R18, R26, R20 ;  /* 0x0000001a12127223 */ /* 0x001fe20000000014 */
[----:B------:R-:W-:Y:S01]  /*0830*/  VIADD R2, R2, 0x8 ;  /* 0x0000000802027836 */ /* 0x000fe20000000000 */
[----:B------:R-:W-:Y:S02]  /*0840*/  LEA R9, R0, R9, 0x3 ;  /* 0x0000000900097211 */ /* 0x000fe400078e18ff */
[----:B------:R-:W-:Y:S01]  /*0850*/  ISETP.GE.AND P0, PT, R17, R4, PT ;  /* 0x000000041100720c */ /* 0x000fe20003f06270 */
[----:B------:R-:W-:Y:S01]  /*0860*/  FFMA R19, R24, R19, R18 ;  /* 0x0000001318137223 */ /* 0x000fe20000000012 */
        /* <DEDUP_REMOVED lines=9> */
[----:B------:R-:W-:Y:S05]  /*0900*/  @!P0 BRA `(.L_x_3) ;  /* 0xfffffffc00008947 */ /* 0x000fea000383ffff */
.L_x_0:
[----:B------:R-:W0:Y:S01]  /*0910*/  S2R R7, SR_TID.X ;  /* 0x0000000000077919 */ /* 0x000e220000002100 */
[----:B------:R-:W1:Y:S01]  /*0920*/  LDC.64 R4, c[0x0][0x380] ;  /* 0x0000e000ff047b82 */ /* 0x000e620000000a00 */
[----:B------:R-:W2:Y:S01]  /*0930*/  S2R R2, SR_TID.Y ;  /* 0x0000000000027919 */ /* 0x000ea20000002200 */
[----:B0-----:R-:W-:-:S05]  /*0940*/  IADD3 R7, PT, PT, R7, UR4, RZ ;  /* 0x0000000407077c10 */ /* 0x001fca000fffe0ff */
[----:B--2---:R-:W-:-:S05]  /*0950*/  IMAD R0, R2, R0, R7 ;  /* 0x0000000002007224 */ /* 0x004fca00078e0207 */
[----:B------:R-:W-:-:S05]  /*0960*/  IADD3 R3, PT, PT, R3, R0, RZ ;  /* 0x0000000003037210 */ /* 0x000fca0007ffe0ff */
[----:B-1----:R-:W-:-:S05]  /*0970*/  IMAD.WIDE.U32 R2, R3, 0x4, R4 ;  /* 0x0000000403027825 */ /* 0x002fca00078e0004 */
[----:B------:R-:W-:Y:S01]  /*0980*/  STG.E desc[UR8][R2.64], R20 ;  /* 0x0000001402007986 */ /* 0x000fe2000c101908 */
[----:B------:R-:W-:Y:S05]  /*0990*/  EXIT ;  /* 0x000000000000794d */ /* 0x000fea0003800000 */
.L_x_4:
[----:B------:R-:W-:-:S00]  /*09a0*/  BRA `(.L_x_4) ;  /* 0xfffffffc00fc7947 */ /* 0x000fc0000383ffff */
[----:B------:R-:W-:-:S00]  /*09b0*/  NOP ;  /* 0x0000000000007918 */ /* 0x000fc00000000000 */
        /* <DEDUP_REMOVED lines=12> */
.L_x_5:


//--------------------- .nv.shared._Z23matrixMulSharedMemBasicILi2EEvPfS0_S0_i --------------------------
	.section	.nv.shared._Z23matrixMulSharedMemBasicILi2EEvPfS0_S0_i,"aw",@nobits
	.sectionflags	@""
	.align	4
.nv.shared._Z23matrixMulSharedMemBasicILi2EEvPfS0_S0_i:
	.zero		1056


//--------------------- .nv.shared.reserved.0     --------------------------
	.section	.nv.shared.reserved.0,"aw",@nobits
	.weak		__nv_reservedSMEM_offset_0_alias
	.size		__nv_reservedSMEM_offset_0_alias, 0, 64
	.other		__nv_reservedSMEM_offset_0_alias,@"STO_CUDA_RESERVED_SHARED STV_DEFAULT"
__nv_reservedSMEM_offset_0_alias:
	.zero		0
	.zero		64


//--------------------- .nv.constant0._Z23matrixMulSharedMemBasicILi2EEvPfS0_S0_i --------------------------
	.section	.nv.constant0._Z23matrixMulSharedMemBasicILi2EEvPfS0_S0_i,"a",@progbits
	.sectionflags	@""
	.align	4
.nv.constant0._Z23matrixMulSharedMemBasicILi2EEvPfS0_S0_i:
	.zero		924


//--------------------- SYMBOLS --------------------------

	.type		.nv.reservedSmem.offset0,@object
	.size		.nv.reservedSmem.offset0,0x4
	.type		.nv.reservedSmem.cap,@object
	.size		.nv.reservedSmem.cap,0x4
